//
// Generated by NVIDIA NVVM Compiler
//
// Compiler Build ID: CL-36424714
// Cuda compilation tools, release 13.0, V13.0.88
// Based on NVVM 20.0.0
//

.version 9.0
.target sm_100
.address_size 64

	// .globl	_Z14clScaleImageExPfd

.visible .entry _Z14clScaleImageExPfd(
	.param .u64 .ptr .align 1 _Z14clScaleImageExPfd_param_0,
	.param .f64 _Z14clScaleImageExPfd_param_1
)
{
	.reg .b32 	%r<2>;
	.reg .b32 	%f<3>;
	.reg .b64 	%rd<5>;
	.reg .b64 	%fd<4>;

	ld.param.u64 	%rd1, [_Z14clScaleImageExPfd_param_0];
	ld.param.f64 	%fd1, [_Z14clScaleImageExPfd_param_1];
	cvta.to.global.u64 	%rd2, %rd1;
	mov.u32 	%r1, %tid.x;
	mul.wide.u32 	%rd3, %r1, 4;
	add.s64 	%rd4, %rd2, %rd3;
	ld.global.f32 	%f1, [%rd4];
	cvt.f64.f32 	%fd2, %f1;
	mul.f64 	%fd3, %fd1, %fd2;
	cvt.rn.f32.f64 	%f2, %fd3;
	st.global.f32 	[%rd4], %f2;
	ret;

}


// ===== COMPILED SASS (sm_100) =====

	.target	sm_100

	.elftype	@"ET_EXEC"


//--------------------- .note.nv.tkinfo           --------------------------
	.section	.note.nv.tkinfo,"",@"SHT_NOTE"
	.sectionflags	@"SHF_NOTE_NV_TKINFO"
	.tkinfo
        /*0018*/ 	.word	0x00000002
        /*0030*/ 	.string	""
        /*0030*/ 	.string	"ptxas"
        /*0030*/ 	.string	"Cuda compilation tools, release 13.0, V13.0.88"
        /*0030*/ 	.string	"Build cuda_13.0.r13.0/compiler.36424714_0"
        /*0030*/ 	.string	"-arch sm_100 -m 64 "



//--------------------- .note.nv.cuinfo           --------------------------
	.section	.note.nv.cuinfo,"",@"SHT_NOTE"
	.sectionflags	@"SHF_NOTE_NV_CUINFO"
        /*0018*/ 	.short	0x0002
        /*001a*/ 	.short	0x0064
        /*001c*/ 	.short	0x0082
	.zero		2


//--------------------- .nv.info                  --------------------------
	.section	.nv.info,"",@"SHT_CUDA_INFO"
	.align	4


	//----- nvinfo : EIATTR_REGCOUNT
	.align		4
        /*0000*/ 	.byte	0x04, 0x2f
        /*0002*/ 	.short	(.L_1 - .L_0)
	.align		4
.L_0:
        /*0004*/ 	.word	index@(_Z14clScaleImageExPfd)
        /*0008*/ 	.word	0x0000000a


	//----- nvinfo : EIATTR_FRAME_SIZE
	.align		4
.L_1:
        /*000c*/ 	.byte	0x04, 0x11
        /*000e*/ 	.short	(.L_3 - .L_2)
	.align		4
.L_2:
        /*0010*/ 	.word	index@(_Z14clScaleImageExPfd)
        /*0014*/ 	.word	0x00000000


	//----- nvinfo : EIATTR_MIN_STACK_SIZE
	.align		4
.L_3:
        /*0018*/ 	.byte	0x04, 0x12
        /*001a*/ 	.short	(.L_5 - .L_4)
	.align		4
.L_4:
        /*001c*/ 	.word	index@(_Z14clScaleImageExPfd)
        /*0020*/ 	.word	0x00000000
.L_5:


//--------------------- .nv.compat                --------------------------
	.section	.nv.compat,"",@"SHT_CUDA_COMPAT_INFO"
	.align	4
        /*0000*/ 	.byte	0x02, 0x09, 0x00, 0x00, 0x02, 0x02, 0x01, 0x00, 0x02, 0x05, 0x05, 0x00, 0x03, 0x07, 0x01, 0x01
        /*0010*/ 	.byte	0x02, 0x03, 0x00, 0x00, 0x02, 0x06, 0x01, 0x00, 0x04, 0x0b, 0x08, 0x00, 0x01, 0x00, 0x00, 0x00
        /*0020*/ 	.byte	0x00, 0x00, 0x00, 0x00


//--------------------- .nv.info._Z14clScaleImageExPfd --------------------------
	.section	.nv.info._Z14clScaleImageExPfd,"",@"SHT_CUDA_INFO"
	.sectionflags	@""
	.align	4


	//----- nvinfo : EIATTR_CUDA_API_VERSION
	.align		4
        /*0000*/ 	.byte	0x04, 0x37
        /*0002*/ 	.short	(.L_7 - .L_6)
.L_6:
        /*0004*/ 	.word	0x00000082


	//----- nvinfo : EIATTR_KPARAM_INFO
	.align		4
.L_7:
        /*0008*/ 	.byte	0x04, 0x17
        /*000a*/ 	.short	(.L_9 - .L_8)
.L_8:
        /*000c*/ 	.word	0x00000000
        /*0010*/ 	.short	0x0001
        /*0012*/ 	.short	0x0008
        /*0014*/ 	.byte	0x00, 0xf0, 0x21, 0x00


	//----- nvinfo : EIATTR_KPARAM_INFO
	.align		4
.L_9:
        /*0018*/ 	.byte	0x04, 0x17
        /*001a*/ 	.short	(.L_11 - .L_10)
.L_10:
        /*001c*/ 	.word	0x00000000
        /*0020*/ 	.short	0x0000
        /*0022*/ 	.short	0x0000
        /*0024*/ 	.byte	0x00, 0xf5, 0x21, 0x00


	//----- nvinfo : EIATTR_SPARSE_MMA_MASK
	.align		4
.L_11:
        /*0028*/ 	.byte	0x03, 0x50
        /*002a*/ 	.short	0x0000


	//----- nvinfo : EIATTR_MAXREG_COUNT
	.align		4
        /*002c*/ 	.byte	0x03, 0x1b
        /*002e*/ 	.short	0x00ff


	//----- nvinfo : EIATTR_MERCURY_ISA_VERSION
	.align		4
        /*0030*/ 	.byte	0x03, 0x5f
        /*0032*/ 	.short	0x0101


	//----- nvinfo : EIATTR_VRC_CTA_INIT_COUNT
	.align		4
        /*0034*/ 	.byte	0x02, 0x4a
	.zero		1
	.zero		1


	//----- nvinfo : EIATTR_EXIT_INSTR_OFFSETS
	.align		4
        /*0038*/ 	.byte	0x04, 0x1c
        /*003a*/ 	.short	(.L_13 - .L_12)


	//   ....[0]....
.L_12:
        /*003c*/ 	.word	0x000000b0


	//----- nvinfo : EIATTR_CBANK_PARAM_SIZE
	.align		4
.L_13:
        /*0040*/ 	.byte	0x03, 0x19
        /*0042*/ 	.short	0x0010


	//----- nvinfo : EIATTR_PARAM_CBANK
	.align		4
        /*0044*/ 	.byte	0x04, 0x0a
        /*0046*/ 	.short	(.L_15 - .L_14)
	.align		4
.L_14:
        /*0048*/ 	.word	index@(.nv.constant0._Z14clScaleImageExPfd)
        /*004c*/ 	.short	0x0380
        /*004e*/ 	.short	0x0010


	//----- nvinfo : EIATTR_SW_WAR
	.align		4
.L_15:
        /*0050*/ 	.byte	0x04, 0x36
        /*0052*/ 	.short	(.L_17 - .L_16)
.L_16:
        /*0054*/ 	.word	0x00000008
.L_17:


//--------------------- .nv.callgraph             --------------------------
	.section	.nv.callgraph,"",@"SHT_CUDA_CALLGRAPH"
	.align	4
	.sectionentsize	8
	.align		4
        /*0000*/ 	.word	0x00000000
	.align		4
        /*0004*/ 	.word	0xffffffff
	.align		4
        /*0008*/ 	.word	0x00000000
	.align		4
        /*000c*/ 	.word	0xfffffffe
	.align		4
        /*0010*/ 	.word	0x00000000
	.align		4
        /*0014*/ 	.word	0xfffffffd
	.align		4
        /*0018*/ 	.word	0x00000000
	.align		4
        /*001c*/ 	.word	0xfffffffc


//--------------------- .text._Z14clScaleImageExPfd --------------------------
	.section	.text._Z14clScaleImageExPfd,"ax",@progbits
	.align	128
        .global         _Z14clScaleImageExPfd
        .type           _Z14clScaleImageExPfd,@function
        .size           _Z14clScaleImageExPfd,(.L_x_1 - _Z14clScaleImageExPfd)
        .other          _Z14clScaleImageExPfd,@"STO_CUDA_ENTRY STV_DEFAULT"
_Z14clScaleImageExPfd:
.text._Z14clScaleImageExPfd:
[----:B------:R-:W-:Y:S01]  /*0000*/  LDC R1, c[0x0][0x37c] ;  /* 0x0000df00ff017b82 */ /* 0x000fe20000000800 */
[----:B------:R-:W0:Y:S07]  /*0010*/  S2R R5, SR_TID.X ;  /* 0x0000000000057919 */ /* 0x000e2e0000002100 */
[----:B------:R-:W0:Y:S01]  /*0020*/  LDC.64 R2, c[0x0][0x380] ;  /* 0x0000e000ff027b82 */ /* 0x000e220000000a00 */
[----:B------:R-:W1:Y:S07]  /*0030*/  LDCU.64 UR4, c[0x0][0x358] ;  /* 0x00006b00ff0477ac */ /* 0x000e6e0008000a00 */
[----:B------:R-:W2:Y:S01]  /*0040*/  LDC.64 R6, c[0x0][0x388] ;  /* 0x0000e200ff067b82 */ /* 0x000ea20000000a00 */
[----:B0-----:R-:W-:-:S05]  /*0050*/  IMAD.WIDE.U32 R2, R5, 0x4, R2 ;  /* 0x0000000405027825 */ /* 0x001fca00078e0002 */
[----:B-1----:R-:W3:Y:S02]  /*0060*/  LDG.E R0, desc[UR4][R2.64] ;  /* 0x0000000402007981 */ /* 0x002ee4000c1e1900 */
[----:B---3--:R-:W2:Y:S02]  /*0070*/  F2F.F64.F32 R4, R0 ;  /* 0x0000000000047310 */ /* 0x008ea40000201800 */
[----:B--2---:R-:W-:-:S10]  /*0080*/  DMUL R4, R4, R6 ;  /* 0x0000000604047228 */ /* 0x004fd40000000000 */
[----:B------:R-:W0:Y:S02]  /*0090*/  F2F.F32.F64 R5, R4 ;  /* 0x0000000400057310 */ /* 0x000e240000301000 */
[----:B0-----:R-:W-:Y:S01]  /*00a0*/  STG.E desc[UR4][R2.64], R5 ;  /* 0x0000000502007986 */ /* 0x001fe2000c101904 */
[----:B------:R-:W-:Y:S05]  /*00b0*/  EXIT ;  /* 0x000000000000794d */ /* 0x000fea0003800000 */
.L_x_0:
[----:B------:R-:W-:-:S00]  /*00c0*/  BRA `(.L_x_0) ;  /* 0xfffffffc00fc7947 */ /* 0x000fc0000383ffff */
[----:B------:R-:W-:-:S00]  /*00d0*/  NOP ;  /* 0x0000000000007918 */ /* 0x000fc00000000000 */
        /* <DEDUP_REMOVED lines=10> */
.L_x_1:


//--------------------- .nv.shared.reserved.0     --------------------------
	.section	.nv.shared.reserved.0,"aw",@nobits
	.weak		__nv_reservedSMEM_offset_0_alias
	.size		__nv_reservedSMEM_offset_0_alias, 0, 64
	.other		__nv_reservedSMEM_offset_0_alias,@"STO_CUDA_RESERVED_SHARED STV_DEFAULT"
__nv_reservedSMEM_offset_0_alias:
	.zero		0
	.zero		64


//--------------------- .nv.constant0._Z14clScaleImageExPfd --------------------------
	.section	.nv.constant0._Z14clScaleImageExPfd,"a",@progbits
	.sectionflags	@""
	.align	4
.nv.constant0._Z14clScaleImageExPfd:
	.zero		912


//--------------------- SYMBOLS --------------------------

	.type		.nv.reservedSmem.offset0,@object
	.size		.nv.reservedSmem.offset0,0x4
